//
// Generated by NVIDIA NVVM Compiler
//
// Compiler Build ID: CL-36424714
// Cuda compilation tools, release 13.0, V13.0.88
// Based on NVVM 20.0.0
//

.version 9.0
.target sm_100
.address_size 64

	// .globl	_Z8arrayAddPiS_S_i

.visible .entry _Z8arrayAddPiS_S_i(
	.param .u64 .ptr .align 1 _Z8arrayAddPiS_S_i_param_0,
	.param .u64 .ptr .align 1 _Z8arrayAddPiS_S_i_param_1,
	.param .u64 .ptr .align 1 _Z8arrayAddPiS_S_i_param_2,
	.param .u32 _Z8arrayAddPiS_S_i_param_3
)
{
	.reg .pred 	%p<2>;
	.reg .b32 	%r<9>;
	.reg .b64 	%rd<11>;

	ld.param.u64 	%rd1, [_Z8arrayAddPiS_S_i_param_0];
	ld.param.u64 	%rd2, [_Z8arrayAddPiS_S_i_param_1];
	ld.param.u64 	%rd3, [_Z8arrayAddPiS_S_i_param_2];
	ld.param.u32 	%r2, [_Z8arrayAddPiS_S_i_param_3];
	mov.u32 	%r3, %tid.x;
	mov.u32 	%r4, %ctaid.x;
	mov.u32 	%r5, %ntid.x;
	mad.lo.s32 	%r1, %r4, %r5, %r3;
	setp.ge.s32 	%p1, %r1, %r2;
	@%p1 bra 	$L__BB0_2;
	cvta.to.global.u64 	%rd4, %rd1;
	cvta.to.global.u64 	%rd5, %rd2;
	cvta.to.global.u64 	%rd6, %rd3;
	mul.wide.s32 	%rd7, %r1, 4;
	add.s64 	%rd8, %rd4, %rd7;
	ld.global.u32 	%r6, [%rd8];
	add.s64 	%rd9, %rd5, %rd7;
	ld.global.u32 	%r7, [%rd9];
	add.s32 	%r8, %r7, %r6;
	add.s64 	%rd10, %rd6, %rd7;
	st.global.u32 	[%rd10], %r8;
$L__BB0_2:
	ret;

}


// ===== COMPILED SASS (sm_100) =====

	.target	sm_100

	.elftype	@"ET_EXEC"


//--------------------- .note.nv.tkinfo           --------------------------
	.section	.note.nv.tkinfo,"",@"SHT_NOTE"
	.sectionflags	@"SHF_NOTE_NV_TKINFO"
	.tkinfo
        /*0018*/ 	.word	0x00000002
        /*0030*/ 	.string	""
        /*0030*/ 	.string	"ptxas"
        /*0030*/ 	.string	"Cuda compilation tools, release 13.0, V13.0.88"
        /*0030*/ 	.string	"Build cuda_13.0.r13.0/compiler.36424714_0"
        /*0030*/ 	.string	"-arch sm_100 -m 64 "



//--------------------- .note.nv.cuinfo           --------------------------
	.section	.note.nv.cuinfo,"",@"SHT_NOTE"
	.sectionflags	@"SHF_NOTE_NV_CUINFO"
        /*0018*/ 	.short	0x0002
        /*001a*/ 	.short	0x0064
        /*001c*/ 	.short	0x0082
	.zero		2


//--------------------- .nv.info                  --------------------------
	.section	.nv.info,"",@"SHT_CUDA_INFO"
	.align	4


	//----- nvinfo : EIATTR_REGCOUNT
	.align		4
        /*0000*/ 	.byte	0x04, 0x2f
        /*0002*/ 	.short	(.L_1 - .L_0)
	.align		4
.L_0:
        /*0004*/ 	.word	index@(_Z8arrayAddPiS_S_i)
        /*0008*/ 	.word	0x0000000c


	//----- nvinfo : EIATTR_FRAME_SIZE
	.align		4
.L_1:
        /*000c*/ 	.byte	0x04, 0x11
        /*000e*/ 	.short	(.L_3 - .L_2)
	.align		4
.L_2:
        /*0010*/ 	.word	index@(_Z8arrayAddPiS_S_i)
        /*0014*/ 	.word	0x00000000


	//----- nvinfo : EIATTR_MIN_STACK_SIZE
	.align		4
.L_3:
        /*0018*/ 	.byte	0x04, 0x12
        /*001a*/ 	.short	(.L_5 - .L_4)
	.align		4
.L_4:
        /*001c*/ 	.word	index@(_Z8arrayAddPiS_S_i)
        /*0020*/ 	.word	0x00000000
.L_5:


//--------------------- .nv.compat                --------------------------
	.section	.nv.compat,"",@"SHT_CUDA_COMPAT_INFO"
	.align	4
        /*0000*/ 	.byte	0x02, 0x09, 0x00, 0x00, 0x02, 0x02, 0x01, 0x00, 0x02, 0x05, 0x05, 0x00, 0x03, 0x07, 0x01, 0x01
        /*0010*/ 	.byte	0x02, 0x03, 0x00, 0x00, 0x02, 0x06, 0x01, 0x00, 0x04, 0x0b, 0x08, 0x00, 0x09, 0x00, 0x00, 0x00
        /*0020*/ 	.byte	0x00, 0x00, 0x00, 0x00


//--------------------- .nv.info._Z8arrayAddPiS_S_i --------------------------
	.section	.nv.info._Z8arrayAddPiS_S_i,"",@"SHT_CUDA_INFO"
	.sectionflags	@""
	.align	4


	//----- nvinfo : EIATTR_CUDA_API_VERSION
	.align		4
        /*0000*/ 	.byte	0x04, 0x37
        /*0002*/ 	.short	(.L_7 - .L_6)
.L_6:
        /*0004*/ 	.word	0x00000082


	//----- nvinfo : EIATTR_KPARAM_INFO
	.align		4
.L_7:
        /*0008*/ 	.byte	0x04, 0x17
        /*000a*/ 	.short	(.L_9 - .L_8)
.L_8:
        /*000c*/ 	.word	0x00000000
        /*0010*/ 	.short	0x0003
        /*0012*/ 	.short	0x0018
        /*0014*/ 	.byte	0x00, 0xf0, 0x11, 0x00


	//----- nvinfo : EIATTR_KPARAM_INFO
	.align		4
.L_9:
        /*0018*/ 	.byte	0x04, 0x17
        /*001a*/ 	.short	(.L_11 - .L_10)
.L_10:
        /*001c*/ 	.word	0x00000000
        /*0020*/ 	.short	0x0002
        /*0022*/ 	.short	0x0010
        /*0024*/ 	.byte	0x00, 0xf5, 0x21, 0x00


	//----- nvinfo : EIATTR_KPARAM_INFO
	.align		4
.L_11:
        /*0028*/ 	.byte	0x04, 0x17
        /*002a*/ 	.short	(.L_13 - .L_12)
.L_12:
        /*002c*/ 	.word	0x00000000
        /*0030*/ 	.short	0x0001
        /*0032*/ 	.short	0x0008
        /*0034*/ 	.byte	0x00, 0xf5, 0x21, 0x00


	//----- nvinfo : EIATTR_KPARAM_INFO
	.align		4
.L_13:
        /*0038*/ 	.byte	0x04, 0x17
        /*003a*/ 	.short	(.L_15 - .L_14)
.L_14:
        /*003c*/ 	.word	0x00000000
        /*0040*/ 	.short	0x0000
        /*0042*/ 	.short	0x0000
        /*0044*/ 	.byte	0x00, 0xf5, 0x21, 0x00


	//----- nvinfo : EIATTR_SPARSE_MMA_MASK
	.align		4
.L_15:
        /*0048*/ 	.byte	0x03, 0x50
        /*004a*/ 	.short	0x0000


	//----- nvinfo : EIATTR_MAXREG_COUNT
	.align		4
        /*004c*/ 	.byte	0x03, 0x1b
        /*004e*/ 	.short	0x00ff


	//----- nvinfo : EIATTR_MERCURY_ISA_VERSION
	.align		4
        /*0050*/ 	.byte	0x03, 0x5f
        /*0052*/ 	.short	0x0101


	//----- nvinfo : EIATTR_VRC_CTA_INIT_COUNT
	.align		4
        /*0054*/ 	.byte	0x02, 0x4a
	.zero		1
	.zero		1


	//----- nvinfo : EIATTR_EXIT_INSTR_OFFSETS
	.align		4
        /*0058*/ 	.byte	0x04, 0x1c
        /*005a*/ 	.short	(.L_17 - .L_16)


	//   ....[0]....
.L_16:
        /*005c*/ 	.word	0x00000070


	//   ....[1]....
        /*0060*/ 	.word	0x00000130


	//----- nvinfo : EIATTR_CBANK_PARAM_SIZE
	.align		4
.L_17:
        /*0064*/ 	.byte	0x03, 0x19
        /*0066*/ 	.short	0x001c


	//----- nvinfo : EIATTR_PARAM_CBANK
	.align		4
        /*0068*/ 	.byte	0x04, 0x0a
        /*006a*/ 	.short	(.L_19 - .L_18)
	.align		4
.L_18:
        /*006c*/ 	.word	index@(.nv.constant0._Z8arrayAddPiS_S_i)
        /*0070*/ 	.short	0x0380
        /*0072*/ 	.short	0x001c


	//----- nvinfo : EIATTR_SW_WAR
	.align		4
.L_19:
        /*0074*/ 	.byte	0x04, 0x36
        /*0076*/ 	.short	(.L_21 - .L_20)
.L_20:
        /*0078*/ 	.word	0x00000008
.L_21:


//--------------------- .nv.callgraph             --------------------------
	.section	.nv.callgraph,"",@"SHT_CUDA_CALLGRAPH"
	.align	4
	.sectionentsize	8
	.align		4
        /*0000*/ 	.word	0x00000000
	.align		4
        /*0004*/ 	.word	0xffffffff
	.align		4
        /*0008*/ 	.word	0x00000000
	.align		4
        /*000c*/ 	.word	0xfffffffe
	.align		4
        /*0010*/ 	.word	0x00000000
	.align		4
        /*0014*/ 	.word	0xfffffffd
	.align		4
        /*0018*/ 	.word	0x00000000
	.align		4
        /*001c*/ 	.word	0xfffffffc


//--------------------- .text._Z8arrayAddPiS_S_i  --------------------------
	.section	.text._Z8arrayAddPiS_S_i,"ax",@progbits
	.align	128
        .global         _Z8arrayAddPiS_S_i
        .type           _Z8arrayAddPiS_S_i,@function
        .size           _Z8arrayAddPiS_S_i,(.L_x_1 - _Z8arrayAddPiS_S_i)
        .other          _Z8arrayAddPiS_S_i,@"STO_CUDA_ENTRY STV_DEFAULT"
_Z8arrayAddPiS_S_i:
.text._Z8arrayAddPiS_S_i:
[----:B------:R-:W-:Y:S01]  /*0000*/  LDC R1, c[0x0][0x37c] ;  /* 0x0000df00ff017b82 */ /* 0x000fe20000000800 */
[----:B------:R-:W0:Y:S07]  /*0010*/  S2R R9, SR_TID.X ;  /* 0x0000000000097919 */ /* 0x000e2e0000002100 */
[----:B------:R-:W0:Y:S01]  /*0020*/  S2UR UR4, SR_CTAID.X ;  /* 0x00000000000479c3 */ /* 0x000e220000002500 */
[----:B------:R-:W1:Y:S07]  /*0030*/  LDCU UR5, c[0x0][0x398] ;  /* 0x00007300ff0577ac */ /* 0x000e6e0008000800 */
[----:B------:R-:W0:Y:S02]  /*0040*/  LDC R0, c[0x0][0x360] ;  /* 0x0000d800ff007b82 */ /* 0x000e240000000800 */
[----:B0-----:R-:W-:-:S05]  /*0050*/  IMAD R9, R0, UR4, R9 ;  /* 0x0000000400097c24 */ /* 0x001fca000f8e0209 */
[----:B-1----:R-:W-:-:S13]  /*0060*/  ISETP.GE.AND P0, PT, R9, UR5, PT ;  /* 0x0000000509007c0c */ /* 0x002fda000bf06270 */
[----:B------:R-:W-:Y:S05]  /*0070*/  @P0 EXIT ;  /* 0x000000000000094d */ /* 0x000fea0003800000 */
[----:B------:R-:W0:Y:S01]  /*0080*/  LDC.64 R2, c[0x0][0x380] ;  /* 0x0000e000ff027b82 */ /* 0x000e220000000a00 */
[----:B------:R-:W1:Y:S07]  /*0090*/  LDCU.64 UR4, c[0x0][0x358] ;  /* 0x00006b00ff0477ac */ /* 0x000e6e0008000a00 */
[----:B------:R-:W2:Y:S08]  /*00a0*/  LDC.64 R4, c[0x0][0x388] ;  /* 0x0000e200ff047b82 */ /* 0x000eb00000000a00 */
[----:B------:R-:W3:Y:S01]  /*00b0*/  LDC.64 R6, c[0x0][0x390] ;  /* 0x0000e400ff067b82 */ /* 0x000ee20000000a00 */
[----:B0-----:R-:W-:-:S06]  /*00c0*/  IMAD.WIDE R2, R9, 0x4, R2 ;  /* 0x0000000409027825 */ /* 0x001fcc00078e0202 */
[----:B-1----:R-:W4:Y:S01]  /*00d0*/  LDG.E R2, desc[UR4][R2.64] ;  /* 0x0000000402027981 */ /* 0x002f22000c1e1900 */
[----:B--2---:R-:W-:-:S06]  /*00e0*/  IMAD.WIDE R4, R9, 0x4, R4 ;  /* 0x0000000409047825 */ /* 0x004fcc00078e0204 */
[----:B------:R-:W4:Y:S01]  /*00f0*/  LDG.E R5, desc[UR4][R4.64] ;  /* 0x0000000404057981 */ /* 0x000f22000c1e1900 */
[----:B---3--:R-:W-:Y:S01]  /*0100*/  IMAD.WIDE R6, R9, 0x4, R6 ;  /* 0x0000000409067825 */ /* 0x008fe200078e0206 */
[----:B----4-:R-:W-:-:S05]  /*0110*/  IADD3 R9, PT, PT, R2, R5, RZ ;  /* 0x0000000502097210 */ /* 0x010fca0007ffe0ff */
[----:B------:R-:W-:Y:S01]  /*0120*/  STG.E desc[UR4][R6.64], R9 ;  /* 0x0000000906007986 */ /* 0x000fe2000c101904 */
[----:B------:R-:W-:Y:S05]  /*0130*/  EXIT ;  /* 0x000000000000794d */ /* 0x000fea0003800000 */
.L_x_0:
[----:B------:R-:W-:-:S00]  /*0140*/  BRA `(.L_x_0) ;  /* 0xfffffffc00fc7947 */ /* 0x000fc0000383ffff */
[----:B------:R-:W-:-:S00]  /*0150*/  NOP ;  /* 0x0000000000007918 */ /* 0x000fc00000000000 */
        /* <DEDUP_REMOVED lines=10> */
.L_x_1:


//--------------------- .nv.shared.reserved.0     --------------------------
	.section	.nv.shared.reserved.0,"aw",@nobits
	.weak		__nv_reservedSMEM_offset_0_alias
	.size		__nv_reservedSMEM_offset_0_alias, 0, 64
	.other		__nv_reservedSMEM_offset_0_alias,@"STO_CUDA_RESERVED_SHARED STV_DEFAULT"
__nv_reservedSMEM_offset_0_alias:
	.zero		0
	.zero		64


//--------------------- .nv.constant0._Z8arrayAddPiS_S_i --------------------------
	.section	.nv.constant0._Z8arrayAddPiS_S_i,"a",@progbits
	.sectionflags	@""
	.align	4
.nv.constant0._Z8arrayAddPiS_S_i:
	.zero		924


//--------------------- SYMBOLS --------------------------

	.type		.nv.reservedSmem.offset0,@object
	.size		.nv.reservedSmem.offset0,0x4
